	.headerflags	@"EF_CUDA_TEXMODE_UNIFIED EF_CUDA_64BIT_ADDRESS EF_CUDA_ACCELERATORS EF_CUDA_SM90 EF_CUDA_VIRTUAL_SM(EF_CUDA_SM90)"
	.elftype	@"ET_EXEC"


//--------------------- .nv.info                  --------------------------
	.section	.nv.info,"",@"SHT_CUDA_INFO"
	.align	4


	//----- nvinfo : EIATTR_REGCOUNT
	.align		4
        /*0000*/ 	.byte	0x04, 0x2f
        /*0002*/ 	.short	(.L_1 - .L_0)
	.align		4
.L_0:
        /*0004*/ 	.word	index@(triton_poi_fused_convolution_leaky_relu_4)
        /*0008*/ 	.word	0x0000000e


	//----- nvinfo : EIATTR_MIN_STACK_SIZE
	.align		4
.L_1:
        /*000c*/ 	.byte	0x04, 0x12
        /*000e*/ 	.short	(.L_3 - .L_2)
	.align		4
.L_2:
        /*0010*/ 	.word	index@(triton_poi_fused_convolution_leaky_relu_4)
        /*0014*/ 	.word	0x00000000


	//----- nvinfo : EIATTR_FRAME_SIZE
	.align		4
.L_3:
        /*0018*/ 	.byte	0x04, 0x11
        /*001a*/ 	.short	(.L_5 - .L_4)
	.align		4
.L_4:
        /*001c*/ 	.word	index@(triton_poi_fused_convolution_leaky_relu_4)
        /*0020*/ 	.word	0x00000000


	//----- nvinfo : EIATTR_MIN_STACK_SIZE
	.align		4
.L_5:
        /*0024*/ 	.byte	0x04, 0x12
        /*0026*/ 	.short	(.L_7 - .L_6)
	.align		4
.L_6:
        /*0028*/ 	.word	index@(triton_poi_fused_convolution_leaky_relu_4)
        /*002c*/ 	.word	0x00000000
.L_7:


//--------------------- .nv.info.triton_poi_fused_convolution_leaky_relu_4 --------------------------
	.section	.nv.info.triton_poi_fused_convolution_leaky_relu_4,"",@"SHT_CUDA_INFO"
	.sectionflags	@""
	.align	4


	//----- nvinfo : EIATTR_CUDA_API_VERSION
	.align		4
        /*0000*/ 	.byte	0x04, 0x37
        /*0002*/ 	.short	(.L_9 - .L_8)
.L_8:
        /*0004*/ 	.word	0x0000007c


	//----- nvinfo : EIATTR_KPARAM_INFO
	.align		4
.L_9:
        /*0008*/ 	.byte	0x04, 0x17
        /*000a*/ 	.short	(.L_11 - .L_10)
.L_10:
        /*000c*/ 	.word	0x00000000
        /*0010*/ 	.short	0x0003
        /*0012*/ 	.short	0x0018
        /*0014*/ 	.byte	0x00, 0xf0, 0x11, 0x00


	//----- nvinfo : EIATTR_KPARAM_INFO
	.align		4
.L_11:
        /*0018*/ 	.byte	0x04, 0x17
        /*001a*/ 	.short	(.L_13 - .L_12)
.L_12:
        /*001c*/ 	.word	0x00000000
        /*0020*/ 	.short	0x0002
        /*0022*/ 	.short	0x0010
        /*0024*/ 	.byte	0x00, 0xf4, 0x21, 0x00


	//----- nvinfo : EIATTR_KPARAM_INFO
	.align		4
.L_13:
        /*0028*/ 	.byte	0x04, 0x17
        /*002a*/ 	.short	(.L_15 - .L_14)
.L_14:
        /*002c*/ 	.word	0x00000000
        /*0030*/ 	.short	0x0001
        /*0032*/ 	.short	0x0008
        /*0034*/ 	.byte	0x00, 0xf4, 0x21, 0x00


	//----- nvinfo : EIATTR_KPARAM_INFO
	.align		4
.L_15:
        /*0038*/ 	.byte	0x04, 0x17
        /*003a*/ 	.short	(.L_17 - .L_16)
.L_16:
        /*003c*/ 	.word	0x00000000
        /*0040*/ 	.short	0x0000
        /*0042*/ 	.short	0x0000
        /*0044*/ 	.byte	0x00, 0xf4, 0x21, 0x00


	//----- nvinfo : EIATTR_SPARSE_MMA_MASK
	.align		4
.L_17:
        /*0048*/ 	.byte	0x03, 0x50
        /*004a*/ 	.short	0x0000


	//----- nvinfo : EIATTR_MAXREG_COUNT
	.align		4
        /*004c*/ 	.byte	0x03, 0x1b
        /*004e*/ 	.short	0x00ff


	//----- nvinfo : EIATTR_EXIT_INSTR_OFFSETS
	.align		4
        /*0050*/ 	.byte	0x04, 0x1c
        /*0052*/ 	.short	(.L_19 - .L_18)


	//   ....[0]....
.L_18:
        /*0054*/ 	.word	0x00000220


	//----- nvinfo : EIATTR_REQNTID
	.align		4
.L_19:
        /*0058*/ 	.byte	0x04, 0x10
        /*005a*/ 	.short	(.L_21 - .L_20)
.L_20:
        /*005c*/ 	.word	0x00000080
        /*0060*/ 	.word	0x00000001
        /*0064*/ 	.word	0x00000001


	//----- nvinfo : EIATTR_CBANK_PARAM_SIZE
	.align		4
.L_21:
        /*0068*/ 	.byte	0x03, 0x19
        /*006a*/ 	.short	0x001c


	//----- nvinfo : EIATTR_PARAM_CBANK
	.align		4
        /*006c*/ 	.byte	0x04, 0x0a
        /*006e*/ 	.short	(.L_23 - .L_22)
	.align		4
.L_22:
        /*0070*/ 	.word	index@(.nv.constant0.triton_poi_fused_convolution_leaky_relu_4)
        /*0074*/ 	.short	0x0210
        /*0076*/ 	.short	0x001c


	//----- nvinfo : EIATTR_SW_WAR
	.align		4
.L_23:
        /*0078*/ 	.byte	0x04, 0x36
        /*007a*/ 	.short	(.L_25 - .L_24)
.L_24:
        /*007c*/ 	.word	0x00000008
.L_25:


//--------------------- .nv.callgraph             --------------------------
	.section	.nv.callgraph,"",@"SHT_CUDA_CALLGRAPH"
	.align	4
	.sectionentsize	8
	.align		4
        /*0000*/ 	.word	0x00000000
	.align		4
        /*0004*/ 	.word	0xffffffff
	.align		4
        /*0008*/ 	.word	0x00000000
	.align		4
        /*000c*/ 	.word	0xfffffffe
	.align		4
        /*0010*/ 	.word	0x00000000
	.align		4
        /*0014*/ 	.word	0xfffffffd
	.align		4
        /*0018*/ 	.word	0x00000000
	.align		4
        /*001c*/ 	.word	0xfffffffc


//--------------------- .text.triton_poi_fused_convolution_leaky_relu_4 --------------------------
	.section	.text.triton_poi_fused_convolution_leaky_relu_4,"ax",@progbits
	.align	128
        .global         triton_poi_fused_convolution_leaky_relu_4
        .type           triton_poi_fused_convolution_leaky_relu_4,@function
        .size           triton_poi_fused_convolution_leaky_relu_4,(.L_x_1 - triton_poi_fused_convolution_leaky_relu_4)
        .other          triton_poi_fused_convolution_leaky_relu_4,@"STO_CUDA_ENTRY STV_DEFAULT"
triton_poi_fused_convolution_leaky_relu_4:
.text.triton_poi_fused_convolution_leaky_relu_4:
[----:B------:R-:W-:Y:S01]  /*0000*/  LDC R1, c[0x0][0x28] ;  /* 0x00000a00ff017b82 */ /* 0x000fe20000000800 */
[----:B------:R-:W1:Y:S07]  /*0010*/  S2R R0, SR_TID.X ;  /* 0x0000000000007919 */ /* 0x000e6e0000002100 */
[----:B------:R-:W2:Y:S01]  /*0020*/  LDC.64 R4, c[0x0][0x218] ;  /* 0x00008600ff047b82 */ /* 0x000ea20000000a00 */
[----:B------:R-:W-:Y:S01]  /*0030*/  ULDC.64 UR4, c[0x0][0x208] ;  /* 0x0000820000047ab9 */ /* 0x000fe20000000a00 */
[----:B------:R-:W-:Y:S01]  /*0040*/  ULDC.64 UR6, c[0x0][0x220] ;  /* 0x0000880000067ab9 */ /* 0x000fe20000000a00 */
[----:B------:R-:W3:Y:S05]  /*0050*/  S2R R7, SR_CTAID.X ;  /* 0x0000000000077919 */ /* 0x000eea0000002500 */
[----:B------:R-:W4:Y:S01]  /*0060*/  LDC.64 R2, c[0x0][0x210] ;  /* 0x00008400ff027b82 */ /* 0x000f220000000a00 */
[----:B-1----:R-:W-:Y:S01]  /*0070*/  IMAD.SHL.U32 R0, R0, 0x2, RZ ;  /* 0x0000000200007824 */ /* 0x002fe200078e00ff */
[----:B---3--:R-:W-:-:S04]  /*0080*/  SHF.R.S32.HI R6, RZ, 0x17, R7 ;  /* 0x00000017ff067819 */ /* 0x008fc80000011407 */
[----:B------:R-:W-:Y:S02]  /*0090*/  LOP3.LUT R0, R0, 0xfe, RZ, 0xc0, !PT ;  /* 0x000000fe00007812 */ /* 0x000fe400078ec0ff */
[----:B------:R-:W-:-:S03]  /*00a0*/  SGXT R6, R6, 0x1 ;  /* 0x000000010606781a */ /* 0x000fc60000000200 */
[----:B------:R-:W-:-:S04]  /*00b0*/  IMAD R7, R7, 0x100, R0 ;  /* 0x0000010007077824 */ /* 0x000fc800078e0200 */
[----:B----4-:R-:W-:Y:S01]  /*00c0*/  IMAD.WIDE R2, R7, 0x4, R2 ;  /* 0x0000000407027825 */ /* 0x010fe200078e0202 */
[----:B------:R-:W-:-:S04]  /*00d0*/  LEA.HI R6, R6, R7, RZ, 0x8 ;  /* 0x0000000706067211 */ /* 0x000fc800078f40ff */
[----:B------:R-:W-:-:S04]  /*00e0*/  SHF.R.S32.HI R6, RZ, 0x8, R6 ;  /* 0x00000008ff067819 */ /* 0x000fc80000011406 */
[----:B------:R-:W-:-:S04]  /*00f0*/  LEA.HI R0, R6, R6, RZ, 0x6 ;  /* 0x0000000606007211 */ /* 0x000fc800078f30ff */
[----:B------:R-:W-:-:S05]  /*0100*/  LOP3.LUT R9, R0, 0xffffffc0, RZ, 0xc0, !PT ;  /* 0xffffffc000097812 */ /* 0x000fca00078ec0ff */
[----:B------:R-:W-:-:S04]  /*0110*/  IMAD.IADD R9, R6, 0x1, -R9 ;  /* 0x0000000106097824 */ /* 0x000fc800078e0a09 */
[----:B--2---:R-:W-:Y:S02]  /*0120*/  IMAD.WIDE R4, R9, 0x4, R4 ;  /* 0x0000000409047825 */ /* 0x004fe400078e0204 */
[----:B------:R-:W2:Y:S04]  /*0130*/  LDG.E.64 R8, desc[UR4][R2.64] ;  /* 0x0000000402087981 */ /* 0x000ea8000c1e1b00 */
[----:B------:R-:W2:Y:S01]  /*0140*/  LDG.E.EL R4, desc[UR4][R4.64] ;  /* 0x0000000404047981 */ /* 0x000ea2000c2e1900 */
[----:B------:R-:W-:-:S04]  /*0150*/  IADD3 R6, P2, R7, UR6, RZ ;  /* 0x0000000607067c10 */ /* 0x000fc8000ff5e0ff */
[----:B------:R-:W-:Y:S02]  /*0160*/  LEA.HI.X.SX32 R7, R7, UR7, 0x1, P2 ;  /* 0x0000000707077c11 */ /* 0x000fe400090f0eff */
[CC--:B--2---:R-:W-:Y:S01]  /*0170*/  FSETP.GT.AND P0, PT, R9.reuse, -R4.reuse, PT ;  /* 0x800000040900720b */ /* 0x0c4fe20003f04000 */
[--C-:B------:R-:W-:Y:S01]  /*0180*/  FADD R9, R9, R4.reuse ;  /* 0x0000000409097221 */ /* 0x100fe20000000000 */
[C---:B------:R-:W-:Y:S01]  /*0190*/  FSETP.GT.AND P1, PT, R8.reuse, -R4, PT ;  /* 0x800000040800720b */ /* 0x040fe20003f24000 */
[----:B------:R-:W-:Y:S01]  /*01a0*/  FADD R8, R8, R4 ;  /* 0x0000000408087221 */ /* 0x000fe20000000000 */
[----:B------:R-:W-:Y:S02]  /*01b0*/  SEL R11, RZ, 0x100, !P0 ;  /* 0x00000100ff0b7807 */ /* 0x000fe40004000000 */
[----:B------:R-:W-:-:S05]  /*01c0*/  SEL R0, RZ, 0x1, !P1 ;  /* 0x00000001ff007807 */ /* 0x000fca0004800000 */
[----:B------:R-:W-:Y:S02]  /*01d0*/  IMAD.IADD R11, R0, 0x1, R11 ;  /* 0x00000001000b7824 */ /* 0x000fe400078e020b */
[----:B------:R-:W-:Y:S02]  /*01e0*/  @!P0 FMUL R9, R9, 0.10000000149011611938 ;  /* 0x3dcccccd09098820 */ /* 0x000fe40000400000 */
[----:B------:R-:W-:Y:S01]  /*01f0*/  @!P1 FMUL R8, R8, 0.10000000149011611938 ;  /* 0x3dcccccd08089820 */ /* 0x000fe20000400000 */
[----:B------:R-:W-:Y:S04]  /*0200*/  STG.E.U16 desc[UR4][R6.64], R11 ;  /* 0x0000000b06007986 */ /* 0x000fe8000c101504 */
[----:B------:R-:W-:Y:S01]  /*0210*/  STG.E.64 desc[UR4][R2.64], R8 ;  /* 0x0000000802007986 */ /* 0x000fe2000c101b04 */
[----:B------:R-:W-:Y:S05]  /*0220*/  EXIT ;  /* 0x000000000000794d */ /* 0x000fea0003800000 */
.L_x_0:
[----:B------:R-:W-:-:S00]  /*0230*/  BRA `(.L_x_0) ;  /* 0xfffffffc00fc7947 */ /* 0x000fc0000383ffff */
[----:B------:R-:W-:-:S00]  /*0240*/  NOP ;  /* 0x0000000000007918 */ /* 0x000fc00000000000 */
        /* <DEDUP_REMOVED lines=11> */
.L_x_1:


//--------------------- .nv.constant0.triton_poi_fused_convolution_leaky_relu_4 --------------------------
	.section	.nv.constant0.triton_poi_fused_convolution_leaky_relu_4,"a",@progbits
	.sectionflags	@""
	.align	4
.nv.constant0.triton_poi_fused_convolution_leaky_relu_4:
	.zero		556
